//
// Generated by NVIDIA NVVM Compiler
//
// Compiler Build ID: CL-36424714
// Cuda compilation tools, release 13.0, V13.0.88
// Based on NVVM 20.0.0
//

.version 9.0
.target sm_100
.address_size 64

	// .globl	_Z16global_to_globalPhS_jPmS_
// _ZZ16shared_to_globalPhS_jPmS_E8tmp_area has been demoted

.visible .entry _Z16global_to_globalPhS_jPmS_(
	.param .u64 .ptr .align 1 _Z16global_to_globalPhS_jPmS__param_0,
	.param .u64 .ptr .align 1 _Z16global_to_globalPhS_jPmS__param_1,
	.param .u32 _Z16global_to_globalPhS_jPmS__param_2,
	.param .u64 .ptr .align 1 _Z16global_to_globalPhS_jPmS__param_3,
	.param .u64 .ptr .align 1 _Z16global_to_globalPhS_jPmS__param_4
)
{
	.reg .pred 	%p<4>;
	.reg .b16 	%rs<2>;
	.reg .b32 	%r<11>;
	.reg .b64 	%rd<26>;

	ld.param.u64 	%rd7, [_Z16global_to_globalPhS_jPmS__param_0];
	ld.param.u64 	%rd8, [_Z16global_to_globalPhS_jPmS__param_1];
	ld.param.u32 	%r3, [_Z16global_to_globalPhS_jPmS__param_2];
	ld.param.u64 	%rd9, [_Z16global_to_globalPhS_jPmS__param_3];
	mov.u32 	%r1, %ctaid.x;
	mov.u32 	%r2, %tid.x;
	setp.ne.s32 	%p1, %r2, 0;
	mov.b64 	%rd24, 0;
	@%p1 bra 	$L__BB0_2;
	// begin inline asm
	mov.u64 	%rd24, %clock64;
	// end inline asm
$L__BB0_2:
	shl.b32 	%r4, %r1, 9;
	shl.b32 	%r5, %r3, 9;
	add.s32 	%r6, %r5, %r4;
	mad.lo.s32 	%r7, %r2, 96, %r6;
	shl.b32 	%r8, %r2, 6;
	sub.s32 	%r9, %r7, %r8;
	cvt.u64.u32 	%rd13, %r9;
	cvt.u64.u32 	%rd14, %r7;
	cvta.to.global.u64 	%rd15, %rd8;
	add.s64 	%rd3, %rd15, %rd13;
	cvta.to.global.u64 	%rd16, %rd7;
	add.s64 	%rd4, %rd16, %rd14;
	mov.b64 	%rd25, 0;
$L__BB0_3:
	add.s64 	%rd17, %rd4, %rd25;
	ld.global.u8 	%rs1, [%rd17];
	add.s64 	%rd18, %rd3, %rd25;
	st.global.u8 	[%rd18], %rs1;
	add.s64 	%rd6, %rd25, 1;
	setp.lt.u64 	%p2, %rd25, 31;
	mov.u64 	%rd25, %rd6;
	@%p2 bra 	$L__BB0_3;
	setp.ne.s32 	%p3, %r2, 0;
	@%p3 bra 	$L__BB0_6;
	// begin inline asm
	mov.u64 	%rd19, %clock64;
	// end inline asm
	sub.s64 	%rd20, %rd19, %rd24;
	add.s32 	%r10, %r3, %r1;
	cvta.to.global.u64 	%rd21, %rd9;
	mul.wide.u32 	%rd22, %r10, 8;
	add.s64 	%rd23, %rd21, %rd22;
	st.global.u64 	[%rd23], %rd20;
$L__BB0_6:
	ret;

}
	// .globl	_Z16shared_to_globalPhS_jPmS_
.visible .entry _Z16shared_to_globalPhS_jPmS_(
	.param .u64 .ptr .align 1 _Z16shared_to_globalPhS_jPmS__param_0,
	.param .u64 .ptr .align 1 _Z16shared_to_globalPhS_jPmS__param_1,
	.param .u32 _Z16shared_to_globalPhS_jPmS__param_2,
	.param .u64 .ptr .align 1 _Z16shared_to_globalPhS_jPmS__param_3,
	.param .u64 .ptr .align 1 _Z16shared_to_globalPhS_jPmS__param_4
)
{
	.reg .pred 	%p<5>;
	.reg .b16 	%rs<4>;
	.reg .b32 	%r<33>;
	.reg .b64 	%rd<27>;
	// demoted variable
	.shared .align 1 .b8 _ZZ16shared_to_globalPhS_jPmS_E8tmp_area[16384];
	ld.param.u64 	%rd8, [_Z16shared_to_globalPhS_jPmS__param_0];
	ld.param.u64 	%rd9, [_Z16shared_to_globalPhS_jPmS__param_1];
	ld.param.u32 	%r15, [_Z16shared_to_globalPhS_jPmS__param_2];
	ld.param.u64 	%rd10, [_Z16shared_to_globalPhS_jPmS__param_3];
	shl.b32 	%r16, %r15, 9;
	mov.u32 	%r1, %ctaid.x;
	shl.b32 	%r17, %r1, 9;
	add.s32 	%r18, %r16, %r17;
	mov.u32 	%r2, %tid.x;
	mad.lo.s32 	%r3, %r2, 96, %r18;
	shl.b32 	%r19, %r2, 6;
	sub.s32 	%r4, %r3, %r19;
	setp.gt.u32 	%p1, %r4, -513;
	@%p1 bra 	$L__BB1_3;
	shl.b32 	%r21, %r2, 5;
	add.s32 	%r22, %r1, %r15;
	shl.b32 	%r23, %r22, 9;
	add.s32 	%r24, %r23, %r21;
	mov.u32 	%r25, _ZZ16shared_to_globalPhS_jPmS_E8tmp_area;
	add.s32 	%r26, %r24, %r25;
	add.s32 	%r29, %r26, 7;
	mov.b32 	%r30, 15;
$L__BB1_2:
	.pragma "nounroll";
	mov.b16 	%rs1, 0;
	st.shared.u8 	[%r29+-7], %rs1;
	st.shared.u8 	[%r29+-6], %rs1;
	st.shared.u8 	[%r29+-5], %rs1;
	st.shared.u8 	[%r29+-4], %rs1;
	st.shared.u8 	[%r29+-3], %rs1;
	st.shared.u8 	[%r29+-2], %rs1;
	st.shared.u8 	[%r29+-1], %rs1;
	st.shared.u8 	[%r29], %rs1;
	st.shared.u8 	[%r29+1], %rs1;
	st.shared.u8 	[%r29+2], %rs1;
	st.shared.u8 	[%r29+3], %rs1;
	st.shared.u8 	[%r29+4], %rs1;
	st.shared.u8 	[%r29+5], %rs1;
	st.shared.u8 	[%r29+6], %rs1;
	st.shared.u8 	[%r29+7], %rs1;
	st.shared.u8 	[%r29+8], %rs1;
	add.s32 	%r30, %r30, 16;
	add.s32 	%r29, %r29, 16;
	setp.ne.s32 	%p2, %r30, 527;
	@%p2 bra 	$L__BB1_2;
$L__BB1_3:
	cvta.to.global.u64 	%rd12, %rd8;
	mov.u32 	%r27, _ZZ16shared_to_globalPhS_jPmS_E8tmp_area;
	add.s32 	%r32, %r27, %r4;
	cvt.u64.u32 	%rd13, %r3;
	add.s64 	%rd1, %rd12, %rd13;
	mov.b64 	%rd25, 0;
	mov.u32 	%r31, %r32;
$L__BB1_4:
	add.s64 	%rd14, %rd1, %rd25;
	ld.global.u8 	%rs2, [%rd14];
	st.shared.u8 	[%r31], %rs2;
	add.s64 	%rd3, %rd25, 1;
	add.s32 	%r31, %r31, 1;
	setp.lt.u64 	%p3, %rd25, 31;
	mov.u64 	%rd25, %rd3;
	@%p3 bra 	$L__BB1_4;
	// begin inline asm
	mov.u64 %rd15, %clock64;
	// end inline asm
	cvt.u64.u32 	%rd17, %r4;
	cvta.to.global.u64 	%rd18, %rd9;
	add.s64 	%rd5, %rd18, %rd17;
	mov.b64 	%rd26, 0;
$L__BB1_6:
	ld.shared.u8 	%rs3, [%r32];
	add.s64 	%rd19, %rd5, %rd26;
	st.global.u8 	[%rd19], %rs3;
	add.s64 	%rd7, %rd26, 1;
	add.s32 	%r32, %r32, 1;
	setp.lt.u64 	%p4, %rd26, 31;
	mov.u64 	%rd26, %rd7;
	@%p4 bra 	$L__BB1_6;
	cvta.to.global.u64 	%rd21, %rd10;
	// begin inline asm
	mov.u64 %rd20, %clock64;
	// end inline asm
	sub.s64 	%rd22, %rd20, %rd15;
	mad.lo.s32 	%r28, %r2, -31, %r4;
	mul.wide.u32 	%rd23, %r28, 8;
	add.s64 	%rd24, %rd21, %rd23;
	st.global.u64 	[%rd24], %rd22;
	ret;

}


// ===== COMPILED SASS (sm_100) =====

	.target	sm_100

	.elftype	@"ET_EXEC"


//--------------------- .note.nv.tkinfo           --------------------------
	.section	.note.nv.tkinfo,"",@"SHT_NOTE"
	.sectionflags	@"SHF_NOTE_NV_TKINFO"
	.tkinfo
        /*0018*/ 	.word	0x00000002
        /*0030*/ 	.string	""
        /*0030*/ 	.string	"ptxas"
        /*0030*/ 	.string	"Cuda compilation tools, release 13.0, V13.0.88"
        /*0030*/ 	.string	"Build cuda_13.0.r13.0/compiler.36424714_0"
        /*0030*/ 	.string	"-arch sm_100 -m 64 "



//--------------------- .note.nv.cuinfo           --------------------------
	.section	.note.nv.cuinfo,"",@"SHT_NOTE"
	.sectionflags	@"SHF_NOTE_NV_CUINFO"
        /*0018*/ 	.short	0x0002
        /*001a*/ 	.short	0x0064
        /*001c*/ 	.short	0x0082
	.zero		2


//--------------------- .nv.info                  --------------------------
	.section	.nv.info,"",@"SHT_CUDA_INFO"
	.align	4


	//----- nvinfo : EIATTR_REGCOUNT
	.align		4
        /*0000*/ 	.byte	0x04, 0x2f
        /*0002*/ 	.short	(.L_1 - .L_0)
	.align		4
.L_0:
        /*0004*/ 	.word	index@(_Z16global_to_globalPhS_jPmS_)
        /*0008*/ 	.word	0x00000018


	//----- nvinfo : EIATTR_FRAME_SIZE
	.align		4
.L_1:
        /*000c*/ 	.byte	0x04, 0x11
        /*000e*/ 	.short	(.L_3 - .L_2)
	.align		4
.L_2:
        /*0010*/ 	.word	index@(_Z16global_to_globalPhS_jPmS_)
        /*0014*/ 	.word	0x00000000


	//----- nvinfo : EIATTR_REGCOUNT
	.align		4
.L_3:
        /*0018*/ 	.byte	0x04, 0x2f
        /*001a*/ 	.short	(.L_5 - .L_4)
	.align		4
.L_4:
        /*001c*/ 	.word	index@(_Z16shared_to_globalPhS_jPmS_)
        /*0020*/ 	.word	0x0000000d


	//----- nvinfo : EIATTR_FRAME_SIZE
	.align		4
.L_5:
        /*0024*/ 	.byte	0x04, 0x11
        /*0026*/ 	.short	(.L_7 - .L_6)
	.align		4
.L_6:
        /*0028*/ 	.word	index@(_Z16shared_to_globalPhS_jPmS_)
        /*002c*/ 	.word	0x00000000


	//----- nvinfo : EIATTR_MIN_STACK_SIZE
	.align		4
.L_7:
        /*0030*/ 	.byte	0x04, 0x12
        /*0032*/ 	.short	(.L_9 - .L_8)
	.align		4
.L_8:
        /*0034*/ 	.word	index@(_Z16shared_to_globalPhS_jPmS_)
        /*0038*/ 	.word	0x00000000


	//----- nvinfo : EIATTR_MIN_STACK_SIZE
	.align		4
.L_9:
        /*003c*/ 	.byte	0x04, 0x12
        /*003e*/ 	.short	(.L_11 - .L_10)
	.align		4
.L_10:
        /*0040*/ 	.word	index@(_Z16global_to_globalPhS_jPmS_)
        /*0044*/ 	.word	0x00000000
.L_11:


//--------------------- .nv.compat                --------------------------
	.section	.nv.compat,"",@"SHT_CUDA_COMPAT_INFO"
	.align	4
        /*0000*/ 	.byte	0x02, 0x09, 0x00, 0x00, 0x02, 0x02, 0x01, 0x00, 0x02, 0x05, 0x05, 0x00, 0x03, 0x07, 0x01, 0x01
        /*0010*/ 	.byte	0x02, 0x03, 0x00, 0x00, 0x02, 0x06, 0x01, 0x00, 0x04, 0x0b, 0x08, 0x00, 0x09, 0x00, 0x00, 0x00
        /*0020*/ 	.byte	0x00, 0x00, 0x00, 0x00


//--------------------- .nv.info._Z16shared_to_globalPhS_jPmS_ --------------------------
	.section	.nv.info._Z16shared_to_globalPhS_jPmS_,"",@"SHT_CUDA_INFO"
	.sectionflags	@""
	.align	4


	//----- nvinfo : EIATTR_CUDA_API_VERSION
	.align		4
        /*0000*/ 	.byte	0x04, 0x37
        /*0002*/ 	.short	(.L_13 - .L_12)
.L_12:
        /*0004*/ 	.word	0x00000082


	//----- nvinfo : EIATTR_KPARAM_INFO
	.align		4
.L_13:
        /*0008*/ 	.byte	0x04, 0x17
        /*000a*/ 	.short	(.L_15 - .L_14)
.L_14:
        /*000c*/ 	.word	0x00000000
        /*0010*/ 	.short	0x0004
        /*0012*/ 	.short	0x0020
        /*0014*/ 	.byte	0x00, 0xf5, 0x21, 0x00


	//----- nvinfo : EIATTR_KPARAM_INFO
	.align		4
.L_15:
        /*0018*/ 	.byte	0x04, 0x17
        /*001a*/ 	.short	(.L_17 - .L_16)
.L_16:
        /*001c*/ 	.word	0x00000000
        /*0020*/ 	.short	0x0003
        /*0022*/ 	.short	0x0018
        /*0024*/ 	.byte	0x00, 0xf5, 0x21, 0x00


	//----- nvinfo : EIATTR_KPARAM_INFO
	.align		4
.L_17:
        /*0028*/ 	.byte	0x04, 0x17
        /*002a*/ 	.short	(.L_19 - .L_18)
.L_18:
        /*002c*/ 	.word	0x00000000
        /*0030*/ 	.short	0x0002
        /*0032*/ 	.short	0x0010
        /*0034*/ 	.byte	0x00, 0xf0, 0x11, 0x00


	//----- nvinfo : EIATTR_KPARAM_INFO
	.align		4
.L_19:
        /*0038*/ 	.byte	0x04, 0x17
        /*003a*/ 	.short	(.L_21 - .L_20)
.L_20:
        /*003c*/ 	.word	0x00000000
        /*0040*/ 	.short	0x0001
        /*0042*/ 	.short	0x0008
        /*0044*/ 	.byte	0x00, 0xf5, 0x21, 0x00


	//----- nvinfo : EIATTR_KPARAM_INFO
	.align		4
.L_21:
        /*0048*/ 	.byte	0x04, 0x17
        /*004a*/ 	.short	(.L_23 - .L_22)
.L_22:
        /*004c*/ 	.word	0x00000000
        /*0050*/ 	.short	0x0000
        /*0052*/ 	.short	0x0000
        /*0054*/ 	.byte	0x00, 0xf5, 0x21, 0x00


	//----- nvinfo : EIATTR_SPARSE_MMA_MASK
	.align		4
.L_23:
        /*0058*/ 	.byte	0x03, 0x50
        /*005a*/ 	.short	0x0000


	//----- nvinfo : EIATTR_MAXREG_COUNT
	.align		4
        /*005c*/ 	.byte	0x03, 0x1b
        /*005e*/ 	.short	0x00ff


	//----- nvinfo : EIATTR_MERCURY_ISA_VERSION
	.align		4
        /*0060*/ 	.byte	0x03, 0x5f
        /*0062*/ 	.short	0x0101


	//----- nvinfo : EIATTR_VRC_CTA_INIT_COUNT
	.align		4
        /*0064*/ 	.byte	0x02, 0x4a
	.zero		1
	.zero		1


	//----- nvinfo : EIATTR_EXIT_INSTR_OFFSETS
	.align		4
        /*0068*/ 	.byte	0x04, 0x1c
        /*006a*/ 	.short	(.L_25 - .L_24)


	//   ....[0]....
.L_24:
        /*006c*/ 	.word	0x00000570


	//----- nvinfo : EIATTR_CRS_STACK_SIZE
	.align		4
.L_25:
        /*0070*/ 	.byte	0x04, 0x1e
        /*0072*/ 	.short	(.L_27 - .L_26)
.L_26:
        /*0074*/ 	.word	0x00000000


	//----- nvinfo : EIATTR_CBANK_PARAM_SIZE
	.align		4
.L_27:
        /*0078*/ 	.byte	0x03, 0x19
        /*007a*/ 	.short	0x0028


	//----- nvinfo : EIATTR_PARAM_CBANK
	.align		4
        /*007c*/ 	.byte	0x04, 0x0a
        /*007e*/ 	.short	(.L_29 - .L_28)
	.align		4
.L_28:
        /*0080*/ 	.word	index@(.nv.constant0._Z16shared_to_globalPhS_jPmS_)
        /*0084*/ 	.short	0x0380
        /*0086*/ 	.short	0x0028


	//----- nvinfo : EIATTR_SW_WAR
	.align		4
.L_29:
        /*0088*/ 	.byte	0x04, 0x36
        /*008a*/ 	.short	(.L_31 - .L_30)
.L_30:
        /*008c*/ 	.word	0x00000008
.L_31:


//--------------------- .nv.info._Z16global_to_globalPhS_jPmS_ --------------------------
	.section	.nv.info._Z16global_to_globalPhS_jPmS_,"",@"SHT_CUDA_INFO"
	.sectionflags	@""
	.align	4


	//----- nvinfo : EIATTR_CUDA_API_VERSION
	.align		4
        /*0000*/ 	.byte	0x04, 0x37
        /*0002*/ 	.short	(.L_33 - .L_32)
.L_32:
        /*0004*/ 	.word	0x00000082


	//----- nvinfo : EIATTR_KPARAM_INFO
	.align		4
.L_33:
        /*0008*/ 	.byte	0x04, 0x17
        /*000a*/ 	.short	(.L_35 - .L_34)
.L_34:
        /*000c*/ 	.word	0x00000000
        /*0010*/ 	.short	0x0004
        /*0012*/ 	.short	0x0020
        /*0014*/ 	.byte	0x00, 0xf5, 0x21, 0x00


	//----- nvinfo : EIATTR_KPARAM_INFO
	.align		4
.L_35:
        /*0018*/ 	.byte	0x04, 0x17
        /*001a*/ 	.short	(.L_37 - .L_36)
.L_36:
        /*001c*/ 	.word	0x00000000
        /*0020*/ 	.short	0x0003
        /*0022*/ 	.short	0x0018
        /*0024*/ 	.byte	0x00, 0xf5, 0x21, 0x00


	//----- nvinfo : EIATTR_KPARAM_INFO
	.align		4
.L_37:
        /*0028*/ 	.byte	0x04, 0x17
        /*002a*/ 	.short	(.L_39 - .L_38)
.L_38:
        /*002c*/ 	.word	0x00000000
        /*0030*/ 	.short	0x0002
        /*0032*/ 	.short	0x0010
        /*0034*/ 	.byte	0x00, 0xf0, 0x11, 0x00


	//----- nvinfo : EIATTR_KPARAM_INFO
	.align		4
.L_39:
        /*0038*/ 	.byte	0x04, 0x17
        /*003a*/ 	.short	(.L_41 - .L_40)
.L_40:
        /*003c*/ 	.word	0x00000000
        /*0040*/ 	.short	0x0001
        /*0042*/ 	.short	0x0008
        /*0044*/ 	.byte	0x00, 0xf5, 0x21, 0x00


	//----- nvinfo : EIATTR_KPARAM_INFO
	.align		4
.L_41:
        /*0048*/ 	.byte	0x04, 0x17
        /*004a*/ 	.short	(.L_43 - .L_42)
.L_42:
        /*004c*/ 	.word	0x00000000
        /*0050*/ 	.short	0x0000
        /*0052*/ 	.short	0x0000
        /*0054*/ 	.byte	0x00, 0xf5, 0x21, 0x00


	//----- nvinfo : EIATTR_SPARSE_MMA_MASK
	.align		4
.L_43:
        /*0058*/ 	.byte	0x03, 0x50
        /*005a*/ 	.short	0x0000


	//----- nvinfo : EIATTR_MAXREG_COUNT
	.align		4
        /*005c*/ 	.byte	0x03, 0x1b
        /*005e*/ 	.short	0x00ff


	//----- nvinfo : EIATTR_MERCURY_ISA_VERSION
	.align		4
        /*0060*/ 	.byte	0x03, 0x5f
        /*0062*/ 	.short	0x0101


	//----- nvinfo : EIATTR_VRC_CTA_INIT_COUNT
	.align		4
        /*0064*/ 	.byte	0x02, 0x4a
	.zero		1
	.zero		1


	//----- nvinfo : EIATTR_EXIT_INSTR_OFFSETS
	.align		4
        /*0068*/ 	.byte	0x04, 0x1c
        /*006a*/ 	.short	(.L_45 - .L_44)


	//   ....[0]....
.L_44:
        /*006c*/ 	.word	0x00000510


	//   ....[1]....
        /*0070*/ 	.word	0x00000580


	//----- nvinfo : EIATTR_CBANK_PARAM_SIZE
	.align		4
.L_45:
        /*0074*/ 	.byte	0x03, 0x19
        /*0076*/ 	.short	0x0028


	//----- nvinfo : EIATTR_PARAM_CBANK
	.align		4
        /*0078*/ 	.byte	0x04, 0x0a
        /*007a*/ 	.short	(.L_47 - .L_46)
	.align		4
.L_46:
        /*007c*/ 	.word	index@(.nv.constant0._Z16global_to_globalPhS_jPmS_)
        /*0080*/ 	.short	0x0380
        /*0082*/ 	.short	0x0028


	//----- nvinfo : EIATTR_SW_WAR
	.align		4
.L_47:
        /*0084*/ 	.byte	0x04, 0x36
        /*0086*/ 	.short	(.L_49 - .L_48)
.L_48:
        /*0088*/ 	.word	0x00000008
.L_49:


//--------------------- .nv.callgraph             --------------------------
	.section	.nv.callgraph,"",@"SHT_CUDA_CALLGRAPH"
	.align	4
	.sectionentsize	8
	.align		4
        /*0000*/ 	.word	0x00000000
	.align		4
        /*0004*/ 	.word	0xffffffff
	.align		4
        /*0008*/ 	.word	0x00000000
	.align		4
        /*000c*/ 	.word	0xfffffffe
	.align		4
        /*0010*/ 	.word	0x00000000
	.align		4
        /*0014*/ 	.word	0xfffffffd
	.align		4
        /*0018*/ 	.word	0x00000000
	.align		4
        /*001c*/ 	.word	0xfffffffc


//--------------------- .text._Z16shared_to_globalPhS_jPmS_ --------------------------
	.section	.text._Z16shared_to_globalPhS_jPmS_,"ax",@progbits
	.align	128
        .global         _Z16shared_to_globalPhS_jPmS_
        .type           _Z16shared_to_globalPhS_jPmS_,@function
        .size           _Z16shared_to_globalPhS_jPmS_,(.L_x_7 - _Z16shared_to_globalPhS_jPmS_)
        .other          _Z16shared_to_globalPhS_jPmS_,@"STO_CUDA_ENTRY STV_DEFAULT"
_Z16shared_to_globalPhS_jPmS_:
.text._Z16shared_to_globalPhS_jPmS_:
[----:B------:R-:W-:Y:S08]  /*0000*/  LDC R1, c[0x0][0x37c] ;  /* 0x0000df00ff017b82 */ /* 0x000ff00000000800 */
[----:B------:R-:W0:Y:S01]  /*0010*/  S2UR UR4, SR_CTAID.X ;  /* 0x00000000000479c3 */ /* 0x000e220000002500 */
[----:B------:R-:W1:Y:S01]  /*0020*/  S2R R9, SR_TID.X ;  /* 0x0000000000097919 */ /* 0x000e620000002100 */
[----:B------:R-:W-:Y:S06]  /*0030*/  BSSY.RECONVERGENT B0, `(.L_x_0) ;  /* 0x0000023000007945 */ /* 0x000fec0003800200 */
[----:B------:R-:W0:Y:S02]  /*0040*/  LDC R2, c[0x0][0x390] ;  /* 0x0000e400ff027b82 */ /* 0x000e240000000800 */
[----:B0-----:R-:W-:-:S04]  /*0050*/  VIADD R2, R2, UR4 ;  /* 0x0000000402027c36 */ /* 0x001fc80008000000 */
[----:B------:R-:W-:-:S04]  /*0060*/  IMAD.SHL.U32 R0, R2, 0x200, RZ ;  /* 0x0000020002007824 */ /* 0x000fc800078e00ff */
[----:B-1----:R-:W-:-:S04]  /*0070*/  IMAD R0, R9, 0x60, R0 ;  /* 0x0000006009007824 */ /* 0x002fc800078e0200 */
[----:B------:R-:W-:-:S05]  /*0080*/  IMAD R8, R9, -0x40, R0 ;  /* 0xffffffc009087824 */ /* 0x000fca00078e0200 */
[----:B------:R-:W-:-:S13]  /*0090*/  ISETP.GT.U32.AND P0, PT, R8, -0x201, PT ;  /* 0xfffffdff0800780c */ /* 0x000fda0003f04070 */
[----:B------:R-:W-:Y:S05]  /*00a0*/  @P0 BRA `(.L_x_1) ;  /* 0x00000000006c0947 */ /* 0x000fea0003800000 */
[----:B------:R-:W0:Y:S01]  /*00b0*/  S2UR UR5, SR_CgaCtaId ;  /* 0x00000000000579c3 */ /* 0x000e220000008800 */
[----:B------:R-:W-:Y:S01]  /*00c0*/  UMOV UR4, 0x400 ;  /* 0x0000040000047882 */ /* 0x000fe20000000000 */
[----:B------:R-:W-:Y:S01]  /*00d0*/  IMAD R2, R2, 0x10, R9 ;  /* 0x0000001002027824 */ /* 0x000fe200078e0209 */
[----:B0-----:R-:W-:-:S06]  /*00e0*/  ULEA UR4, UR5, UR4, 0x18 ;  /* 0x0000000405047291 */ /* 0x001fcc000f8ec0ff */
[----:B------:R-:W-:Y:S01]  /*00f0*/  LEA R2, R2, UR4, 0x5 ;  /* 0x0000000402027c11 */ /* 0x000fe2000f8e28ff */
[----:B------:R-:W-:-:S03]  /*0100*/  UMOV UR4, 0xf ;  /* 0x0000000f00047882 */ /* 0x000fc60000000000 */
[----:B------:R-:W-:-:S07]  /*0110*/  IADD3 R2, PT, PT, R2, 0x7, RZ ;  /* 0x0000000702027810 */ /* 0x000fce0007ffe0ff */
.L_x_2:
[----:B------:R-:W-:Y:S01]  /*0120*/  UIADD3 UR4, UPT, UPT, UR4, 0x10, URZ ;  /* 0x0000001004047890 */ /* 0x000fe2000fffe0ff */
[----:B------:R-:W-:Y:S03]  /*0130*/  STS.U8 [R2+-0x7], RZ ;  /* 0xfffff9ff02007388 */ /* 0x000fe60000000000 */
[----:B------:R-:W-:Y:S01]  /*0140*/  UISETP.NE.AND UP0, UPT, UR4, 0x20f, UPT ;  /* 0x0000020f0400788c */ /* 0x000fe2000bf05270 */
[----:B------:R-:W-:Y:S04]  /*0150*/  STS.U8 [R2+-0x6], RZ ;  /* 0xfffffaff02007388 */ /* 0x000fe80000000000 */
[----:B------:R-:W-:Y:S04]  /*0160*/  STS.U8 [R2+-0x5], RZ ;  /* 0xfffffbff02007388 */ /* 0x000fe80000000000 */
[----:B------:R-:W-:Y:S04]  /*0170*/  STS.U8 [R2+-0x4], RZ ;  /* 0xfffffcff02007388 */ /* 0x000fe80000000000 */
[----:B------:R-:W-:Y:S04]  /*0180*/  STS.U8 [R2+-0x3], RZ ;  /* 0xfffffdff02007388 */ /* 0x000fe80000000000 */
[----:B------:R-:W-:Y:S04]  /*0190*/  STS.U8 [R2+-0x2], RZ ;  /* 0xfffffeff02007388 */ /* 0x000fe80000000000 */
[----:B------:R-:W-:Y:S04]  /*01a0*/  STS.U8 [R2+-0x1], RZ ;  /* 0xffffffff02007388 */ /* 0x000fe80000000000 */
[----:B------:R-:W-:Y:S04]  /*01b0*/  STS.U8 [R2], RZ ;  /* 0x000000ff02007388 */ /* 0x000fe80000000000 */
[----:B------:R-:W-:Y:S04]  /*01c0*/  STS.U8 [R2+0x1], RZ ;  /* 0x000001ff02007388 */ /* 0x000fe80000000000 */
[----:B------:R-:W-:Y:S04]  /*01d0*/  STS.U8 [R2+0x2], RZ ;  /* 0x000002ff02007388 */ /* 0x000fe80000000000 */
[----:B------:R-:W-:Y:S04]  /*01e0*/  STS.U8 [R2+0x3], RZ ;  /* 0x000003ff02007388 */ /* 0x000fe80000000000 */
[----:B------:R-:W-:Y:S04]  /*01f0*/  STS.U8 [R2+0x4], RZ ;  /* 0x000004ff02007388 */ /* 0x000fe80000000000 */
[----:B------:R-:W-:Y:S04]  /*0200*/  STS.U8 [R2+0x5], RZ ;  /* 0x000005ff02007388 */ /* 0x000fe80000000000 */
[----:B------:R-:W-:Y:S04]  /*0210*/  STS.U8 [R2+0x6], RZ ;  /* 0x000006ff02007388 */ /* 0x000fe80000000000 */
[----:B------:R-:W-:Y:S04]  /*0220*/  STS.U8 [R2+0x7], RZ ;  /* 0x000007ff02007388 */ /* 0x000fe80000000000 */
[----:B------:R0:W-:Y:S02]  /*0230*/  STS.U8 [R2+0x8], RZ ;  /* 0x000008ff02007388 */ /* 0x0001e40000000000 */
[----:B0-----:R-:W-:Y:S01]  /*0240*/  VIADD R2, R2, 0x10 ;  /* 0x0000001002027836 */ /* 0x001fe20000000000 */
[----:B------:R-:W-:Y:S06]  /*0250*/  BRA.U UP0, `(.L_x_2) ;  /* 0xfffffffd00b07547 */ /* 0x000fec000b83ffff */
.L_x_1:
[----:B------:R-:W-:Y:S05]  /*0260*/  BSYNC.RECONVERGENT B0 ;  /* 0x0000000000007941 */ /* 0x000fea0003800200 */
.L_x_0:
[----:B------:R-:W0:Y:S01]  /*0270*/  S2UR UR5, SR_CgaCtaId ;  /* 0x00000000000579c3 */ /* 0x000e220000008800 */
[----:B------:R-:W1:Y:S01]  /*0280*/  LDCU.64 UR6, c[0x0][0x380] ;  /* 0x00007000ff0677ac */ /* 0x000e620008000a00 */
[----:B------:R-:W-:Y:S01]  /*0290*/  UMOV UR4, 0x400 ;  /* 0x0000040000047882 */ /* 0x000fe20000000000 */
[----:B------:R-:W2:Y:S01]  /*02a0*/  LDCU.64 UR8, c[0x0][0x358] ;  /* 0x00006b00ff0877ac */ /* 0x000ea20008000a00 */
[----:B-1----:R-:W-:-:S04]  /*02b0*/  IADD3 R5, P0, PT, R0, UR6, RZ ;  /* 0x0000000600057c10 */ /* 0x002fc8000ff1e0ff */
[----:B------:R-:W-:Y:S01]  /*02c0*/  IADD3.X R6, PT, PT, RZ, UR7, RZ, P0, !PT ;  /* 0x00000007ff067c10 */ /* 0x000fe200087fe4ff */
[----:B0-----:R-:W-:-:S03]  /*02d0*/  ULEA UR4, UR5, UR4, 0x18 ;  /* 0x0000000405047291 */ /* 0x001fc6000f8ec0ff */
[----:B------:R-:W-:-:S03]  /*02e0*/  UMOV UR5, URZ ;  /* 0x000000ff00057c82 */ /* 0x000fc60008000000 */
[----:B------:R-:W-:Y:S01]  /*02f0*/  VIADD R0, R8, UR4 ;  /* 0x0000000408007c36 */ /* 0x000fe20008000000 */
[----:B------:R-:W-:-:S03]  /*0300*/  UMOV UR4, URZ ;  /* 0x000000ff00047c82 */ /* 0x000fc60008000000 */
[----:B--2---:R-:W-:-:S07]  /*0310*/  IMAD.MOV.U32 R4, RZ, RZ, R0 ;  /* 0x000000ffff047224 */ /* 0x004fce00078e0000 */
.L_x_3:
[----:B------:R-:W-:-:S04]  /*0320*/  IADD3 R2, P0, PT, R5, UR4, RZ ;  /* 0x0000000405027c10 */ /* 0x000fc8000ff1e0ff */
[----:B------:R-:W-:-:S06]  /*0330*/  IADD3.X R3, PT, PT, R6, UR5, RZ, P0, !PT ;  /* 0x0000000506037c10 */ /* 0x000fcc00087fe4ff */
[----:B------:R-:W2:Y:S01]  /*0340*/  LDG.E.U8 R3, desc[UR8][R2.64] ;  /* 0x0000000802037981 */ /* 0x000ea2000c1e1100 */
[----:B------:R-:W-:Y:S02]  /*0350*/  UISETP.GE.U32.AND UP0, UPT, UR4, 0x1f, UPT ;  /* 0x0000001f0400788c */ /* 0x000fe4000bf06070 */
[----:B------:R-:W-:Y:S02]  /*0360*/  UIADD3 UR6, UP1, UPT, UR4, 0x1, URZ ;  /* 0x0000000104067890 */ /* 0x000fe4000ff3e0ff */
[----:B------:R-:W-:Y:S02]  /*0370*/  UISETP.GE.U32.AND.EX UP0, UPT, UR5, URZ, UPT, UP0 ;  /* 0x000000ff0500728c */ /* 0x000fe4000bf06100 */
[----:B------:R-:W-:-:S03]  /*0380*/  UIADD3.X UR7, UPT, UPT, URZ, UR5, URZ, UP1, !UPT ;  /* 0x00000005ff077290 */ /* 0x000fc60008ffe4ff */
[----:B------:R-:W-:-:S04]  /*0390*/  UMOV UR4, UR6 ;  /* 0x0000000600047c82 */ /* 0x000fc80008000000 */
[----:B------:R-:W-:Y:S01]  /*03a0*/  UMOV UR5, UR7 ;  /* 0x0000000700057c82 */ /* 0x000fe20008000000 */
[----:B--2---:R0:W-:Y:S02]  /*03b0*/  STS.U8 [R4], R3 ;  /* 0x0000000304007388 */ /* 0x0041e40000000000 */
[----:B0-----:R-:W-:Y:S01]  /*03c0*/  VIADD R4, R4, 0x1 ;  /* 0x0000000104047836 */ /* 0x001fe20000000000 */
[----:B------:R-:W-:Y:S06]  /*03d0*/  BRA.U !UP0, `(.L_x_3) ;  /* 0xfffffffd08d07547 */ /* 0x000fec000b83ffff */
[----:B------:R-:W-:Y:S01]  /*03e0*/  CS2R R2, SR_CLOCKLO ;  /* 0x0000000000027805 */ /* 0x000fe20000015000 */
[----:B------:R-:W0:Y:S02]  /*03f0*/  LDCU.64 UR4, c[0x0][0x388] ;  /* 0x00007100ff0477ac */ /* 0x000e240008000a00 */
[----:B0-----:R-:W-:Y:S01]  /*0400*/  IADD3 R6, P0, PT, R8, UR4, RZ ;  /* 0x0000000408067c10 */ /* 0x001fe2000ff1e0ff */
[----:B------:R-:W-:-:S03]  /*0410*/  UMOV UR4, URZ ;  /* 0x000000ff00047c82 */ /* 0x000fc60008000000 */
[----:B------:R-:W-:Y:S01]  /*0420*/  IADD3.X R10, PT, PT, RZ, UR5, RZ, P0, !PT ;  /* 0x00000005ff0a7c10 */ /* 0x000fe200087fe4ff */
[----:B------:R-:W-:-:S08]  /*0430*/  UMOV UR5, URZ ;  /* 0x000000ff00057c82 */ /* 0x000fd00008000000 */
.L_x_4:
[----:B0-----:R0:W1:Y:S01]  /*0440*/  LDS.U8 R7, [R0] ;  /* 0x0000000000077984 */ /* 0x0010620000000000 */
[----:B------:R-:W-:Y:S01]  /*0450*/  IADD3 R4, P0, PT, R6, UR4, RZ ;  /* 0x0000000406047c10 */ /* 0x000fe2000ff1e0ff */
[----:B------:R-:W-:Y:S02]  /*0460*/  UISETP.GE.U32.AND UP0, UPT, UR4, 0x1f, UPT ;  /* 0x0000001f0400788c */ /* 0x000fe4000bf06070 */
[----:B------:R-:W-:Y:S01]  /*0470*/  UIADD3 UR6, UP1, UPT, UR4, 0x1, URZ ;  /* 0x0000000104067890 */ /* 0x000fe2000ff3e0ff */
[----:B------:R-:W-:Y:S01]  /*0480*/  IADD3.X R5, PT, PT, R10, UR5, RZ, P0, !PT ;  /* 0x000000050a057c10 */ /* 0x000fe200087fe4ff */
[----:B------:R-:W-:Y:S02]  /*0490*/  UISETP.GE.U32.AND.EX UP0, UPT, UR5, URZ, UPT, UP0 ;  /* 0x000000ff0500728c */ /* 0x000fe4000bf06100 */
[----:B------:R-:W-:Y:S01]  /*04a0*/  UIADD3.X UR7, UPT, UPT, URZ, UR5, URZ, UP1, !UPT ;  /* 0x00000005ff077290 */ /* 0x000fe20008ffe4ff */
[----:B0-----:R-:W-:Y:S02]  /*04b0*/  VIADD R0, R0, 0x1 ;  /* 0x0000000100007836 */ /* 0x001fe40000000000 */
[----:B------:R-:W-:-:S04]  /*04c0*/  UMOV UR4, UR6 ;  /* 0x0000000600047c82 */ /* 0x000fc80008000000 */
[----:B------:R-:W-:Y:S01]  /*04d0*/  UMOV UR5, UR7 ;  /* 0x0000000700057c82 */ /* 0x000fe20008000000 */
[----:B-1----:R0:W-:Y:S01]  /*04e0*/  STG.E.U8 desc[UR8][R4.64], R7 ;  /* 0x0000000704007986 */ /* 0x0021e2000c101108 */
[----:B------:R-:W-:Y:S05]  /*04f0*/  BRA.U !UP0, `(.L_x_4) ;  /* 0xfffffffd08d07547 */ /* 0x000fea000b83ffff */
[----:B0-----:R-:W-:Y:S01]  /*0500*/  CS2R R4, SR_CLOCKLO ;  /* 0x0000000000047805 */ /* 0x001fe20000015000 */
[----:B------:R-:W0:Y:S05]  /*0510*/  LDC.64 R6, c[0x0][0x398] ;  /* 0x0000e600ff067b82 */ /* 0x000e2a0000000a00 */
[----:B------:R-:W-:Y:S01]  /*0520*/  IADD3 R4, P0, PT, -R2, R4, RZ ;  /* 0x0000000402047210 */ /* 0x000fe20007f1e1ff */
[----:B------:R-:W-:-:S03]  /*0530*/  IMAD R9, R9, -0x1f, R8 ;  /* 0xffffffe109097824 */ /* 0x000fc600078e0208 */
[----:B------:R-:W-:Y:S01]  /*0540*/  IADD3.X R5, PT, PT, ~R3, R5, RZ, P0, !PT ;  /* 0x0000000503057210 */ /* 0x000fe200007fe5ff */
[----:B0-----:R-:W-:-:S05]  /*0550*/  IMAD.WIDE.U32 R2, R9, 0x8, R6 ;  /* 0x0000000809027825 */ /* 0x001fca00078e0006 */
[----:B------:R-:W-:Y:S01]  /*0560*/  STG.E.64 desc[UR8][R2.64], R4 ;  /* 0x0000000402007986 */ /* 0x000fe2000c101b08 */
[----:B------:R-:W-:Y:S05]  /*0570*/  EXIT ;  /* 0x000000000000794d */ /* 0x000fea0003800000 */
.L_x_5:
[----:B------:R-:W-:-:S00]  /*0580*/  BRA `(.L_x_5) ;  /* 0xfffffffc00fc7947 */ /* 0x000fc0000383ffff */
[----:B------:R-:W-:-:S00]  /*0590*/  NOP ;  /* 0x0000000000007918 */ /* 0x000fc00000000000 */
        /* <DEDUP_REMOVED lines=14> */
.L_x_7:


//--------------------- .text._Z16global_to_globalPhS_jPmS_ --------------------------
	.section	.text._Z16global_to_globalPhS_jPmS_,"ax",@progbits
	.align	128
        .global         _Z16global_to_globalPhS_jPmS_
        .type           _Z16global_to_globalPhS_jPmS_,@function
        .size           _Z16global_to_globalPhS_jPmS_,(.L_x_8 - _Z16global_to_globalPhS_jPmS_)
        .other          _Z16global_to_globalPhS_jPmS_,@"STO_CUDA_ENTRY STV_DEFAULT"
_Z16global_to_globalPhS_jPmS_:
.text._Z16global_to_globalPhS_jPmS_:
[----:B------:R-:W-:Y:S01]  /*0000*/  LDC R1, c[0x0][0x37c] ;  /* 0x0000df00ff017b82 */ /* 0x000fe20000000800 */
[----:B------:R-:W0:Y:S07]  /*0010*/  S2R R7, SR_TID.X ;  /* 0x0000000000077919 */ /* 0x000e2e0000002100 */
[----:B------:R-:W1:Y:S01]  /*0020*/  S2UR UR6, SR_CTAID.X ;  /* 0x00000000000679c3 */ /* 0x000e620000002500 */
[----:B------:R-:W-:Y:S01]  /*0030*/  CS2R R2, SRZ ;  /* 0x0000000000027805 */ /* 0x000fe2000001ff00 */
[----:B------:R-:W2:Y:S01]  /*0040*/  LDCU.64 UR4, c[0x0][0x358] ;  /* 0x00006b00ff0477ac */ /* 0x000ea20008000a00 */
[----:B0-----:R-:W-:-:S13]  /*0050*/  ISETP.NE.AND P0, PT, R7, RZ, PT ;  /* 0x000000ff0700720c */ /* 0x001fda0003f05270 */
[----:B------:R-:W-:Y:S01]  /*0060*/  @!P0 CS2R R2, SR_CLOCKLO ;  /* 0x0000000000028805 */ /* 0x000fe20000015000 */
[----:B------:R-:W1:Y:S01]  /*0070*/  LDC R0, c[0x0][0x390] ;  /* 0x0000e400ff007b82 */ /* 0x000e620000000800 */
[----:B------:R-:W0:Y:S01]  /*0080*/  LDCU.128 UR8, c[0x0][0x380] ;  /* 0x00007000ff0877ac */ /* 0x000e220008000c00 */
[----:B-1----:R-:W-:-:S04]  /*0090*/  VIADD R0, R0, UR6 ;  /* 0x0000000600007c36 */ /* 0x002fc80008000000 */
[----:B------:R-:W-:-:S04]  /*00a0*/  IMAD.SHL.U32 R4, R0, 0x200, RZ ;  /* 0x0000020000047824 */ /* 0x000fc800078e00ff */
[----:B------:R-:W-:-:S05]  /*00b0*/  IMAD R6, R7, 0x60, R4 ;  /* 0x0000006007067824 */ /* 0x000fca00078e0204 */
[----:B0-----:R-:W-:-:S04]  /*00c0*/  IADD3 R4, P1, PT, R6, UR8, RZ ;  /* 0x0000000806047c10 */ /* 0x001fc8000ff3e0ff */
[----:B------:R-:W-:-:S05]  /*00d0*/  IADD3.X R5, PT, PT, RZ, UR9, RZ, P1, !PT ;  /* 0x00000009ff057c10 */ /* 0x000fca0008ffe4ff */
[----:B--2---:R-:W2:Y:S01]  /*00e0*/  LDG.E.U8 R9, desc[UR4][R4.64] ;  /* 0x0000000404097981 */ /* 0x004ea2000c1e1100 */
[----:B------:R-:W-:-:S05]  /*00f0*/  IMAD R6, R7, -0x40, R6 ;  /* 0xffffffc007067824 */ /* 0x000fca00078e0206 */
[----:B------:R-:W-:-:S05]  /*0100*/  IADD3 R6, P1, PT, R6, UR10, RZ ;  /* 0x0000000a06067c10 */ /* 0x000fca000ff3e0ff */
[----:B------:R-:W-:-:S05]  /*0110*/  IMAD.X R7, RZ, RZ, UR11, P1 ;  /* 0x0000000bff077e24 */ /* 0x000fca00088e06ff */
[----:B--2---:R0:W-:Y:S04]  /*0120*/  STG.E.U8 desc[UR4][R6.64], R9 ;  /* 0x0000000906007986 */ /* 0x0041e8000c101104 */
[----:B------:R-:W2:Y:S04]  /*0130*/  LDG.E.U8 R11, desc[UR4][R4.64+0x1] ;  /* 0x00000104040b7981 */ /* 0x000ea8000c1e1100 */
[----:B--2---:R1:W-:Y:S04]  /*0140*/  STG.E.U8 desc[UR4][R6.64+0x1], R11 ;  /* 0x0000010b06007986 */ /* 0x0043e8000c101104 */
[----:B------:R-:W2:Y:S04]  /*0150*/  LDG.E.U8 R13, desc[UR4][R4.64+0x2] ;  /* 0x00000204040d7981 */ /* 0x000ea8000c1e1100 */
[----:B--2---:R2:W-:Y:S04]  /*0160*/  STG.E.U8 desc[UR4][R6.64+0x2], R13 ;  /* 0x0000020d06007986 */ /* 0x0045e8000c101104 */
[----:B------:R-:W3:Y:S04]  /*0170*/  LDG.E.U8 R15, desc[UR4][R4.64+0x3] ;  /* 0x00000304040f7981 */ /* 0x000ee8000c1e1100 */
[----:B---3--:R3:W-:Y:S04]  /*0180*/  STG.E.U8 desc[UR4][R6.64+0x3], R15 ;  /* 0x0000030f06007986 */ /* 0x0087e8000c101104 */
[----:B------:R-:W4:Y:S04]  /*0190*/  LDG.E.U8 R17, desc[UR4][R4.64+0x4] ;  /* 0x0000040404117981 */ /* 0x000f28000c1e1100 */
[----:B----4-:R4:W-:Y:S04]  /*01a0*/  STG.E.U8 desc[UR4][R6.64+0x4], R17 ;  /* 0x0000041106007986 */ /* 0x0109e8000c101104 */
[----:B------:R-:W5:Y:S04]  /*01b0*/  LDG.E.U8 R19, desc[UR4][R4.64+0x5] ;  /* 0x0000050404137981 */ /* 0x000f68000c1e1100 */
[----:B-----5:R5:W-:Y:S04]  /*01c0*/  STG.E.U8 desc[UR4][R6.64+0x5], R19 ;  /* 0x0000051306007986 */ /* 0x020be8000c101104 */
[----:B0-----:R-:W2:Y:S04]  /*01d0*/  LDG.E.U8 R9, desc[UR4][R4.64+0x6] ;  /* 0x0000060404097981 */ /* 0x001ea8000c1e1100 */
[----:B--2---:R0:W-:Y:S04]  /*01e0*/  STG.E.U8 desc[UR4][R6.64+0x6], R9 ;  /* 0x0000060906007986 */ /* 0x0041e8000c101104 */
[----:B-1----:R-:W2:Y:S04]  /*01f0*/  LDG.E.U8 R11, desc[UR4][R4.64+0x7] ;  /* 0x00000704040b7981 */ /* 0x002ea8000c1e1100 */
[----:B--2---:R1:W-:Y:S04]  /*0200*/  STG.E.U8 desc[UR4][R6.64+0x7], R11 ;  /* 0x0000070b06007986 */ /* 0x0043e8000c101104 */
[----:B------:R-:W2:Y:S04]  /*0210*/  LDG.E.U8 R13, desc[UR4][R4.64+0x8] ;  /* 0x00000804040d7981 */ /* 0x000ea8000c1e1100 */
[----:B--2---:R2:W-:Y:S04]  /*0220*/  STG.E.U8 desc[UR4][R6.64+0x8], R13 ;  /* 0x0000080d06007986 */ /* 0x0045e8000c101104 */
[----:B---3--:R-:W3:Y:S04]  /*0230*/  LDG.E.U8 R15, desc[UR4][R4.64+0x9] ;  /* 0x00000904040f7981 */ /* 0x008ee8000c1e1100 */
[----:B---3--:R3:W-:Y:S04]  /*0240*/  STG.E.U8 desc[UR4][R6.64+0x9], R15 ;  /* 0x0000090f06007986 */ /* 0x0087e8000c101104 */
[----:B----4-:R-:W4:Y:S04]  /*0250*/  LDG.E.U8 R17, desc[UR4][R4.64+0xa] ;  /* 0x00000a0404117981 */ /* 0x010f28000c1e1100 */
[----:B----4-:R4:W-:Y:S04]  /*0260*/  STG.E.U8 desc[UR4][R6.64+0xa], R17 ;  /* 0x00000a1106007986 */ /* 0x0109e8000c101104 */
[----:B-----5:R-:W5:Y:S04]  /*0270*/  LDG.E.U8 R19, desc[UR4][R4.64+0xb] ;  /* 0x00000b0404137981 */ /* 0x020f68000c1e1100 */
        /* <DEDUP_REMOVED lines=31> */
[----:B---3--:R-:W2:Y:S04]  /*0470*/  LDG.E.U8 R15, desc[UR4][R4.64+0x1b] ;  /* 0x00001b04040f7981 */ /* 0x008ea8000c1e1100 */
[----:B--2---:R1:W-:Y:S04]  /*0480*/  STG.E.U8 desc[UR4][R6.64+0x1b], R15 ;  /* 0x00001b0f06007986 */ /* 0x0043e8000c101104 */
[----:B----4-:R-:W2:Y:S04]  /*0490*/  LDG.E.U8 R17, desc[UR4][R4.64+0x1c] ;  /* 0x00001c0404117981 */ /* 0x010ea8000c1e1100 */
[----:B--2---:R1:W-:Y:S04]  /*04a0*/  STG.E.U8 desc[UR4][R6.64+0x1c], R17 ;  /* 0x00001c1106007986 */ /* 0x0043e8000c101104 */
[----:B-----5:R-:W2:Y:S04]  /*04b0*/  LDG.E.U8 R19, desc[UR4][R4.64+0x1d] ;  /* 0x00001d0404137981 */ /* 0x020ea8000c1e1100 */
[----:B--2---:R1:W-:Y:S04]  /*04c0*/  STG.E.U8 desc[UR4][R6.64+0x1d], R19 ;  /* 0x00001d1306007986 */ /* 0x0043e8000c101104 */
[----:B------:R-:W2:Y:S04]  /*04d0*/  LDG.E.U8 R21, desc[UR4][R4.64+0x1e] ;  /* 0x00001e0404157981 */ /* 0x000ea8000c1e1100 */
[----:B--2---:R1:W-:Y:S04]  /*04e0*/  STG.E.U8 desc[UR4][R6.64+0x1e], R21 ;  /* 0x00001e1506007986 */ /* 0x0043e8000c101104 */
[----:B0-----:R-:W2:Y:S04]  /*04f0*/  LDG.E.U8 R9, desc[UR4][R4.64+0x1f] ;  /* 0x00001f0404097981 */ /* 0x001ea8000c1e1100 */
[----:B--2---:R1:W-:Y:S01]  /*0500*/  STG.E.U8 desc[UR4][R6.64+0x1f], R9 ;  /* 0x00001f0906007986 */ /* 0x0043e2000c101104 */
[----:B------:R-:W-:Y:S05]  /*0510*/  @P0 EXIT ;  /* 0x000000000000094d */ /* 0x000fea0003800000 */
[----:B------:R-:W-:Y:S01]  /*0520*/  CS2R R4, SR_CLOCKLO ;  /* 0x0000000000047805 */ /* 0x000fe20000015000 */
[----:B-1----:R-:W0:Y:S05]  /*0530*/  LDC.64 R6, c[0x0][0x398] ;  /* 0x0000e600ff067b82 */ /* 0x002e2a0000000a00 */
[----:B------:R-:W-:-:S04]  /*0540*/  IADD3 R4, P0, PT, R4, -R2, RZ ;  /* 0x8000000204047210 */ /* 0x000fc80007f1e0ff */
[----:B------:R-:W-:Y:S01]  /*0550*/  IADD3.X R5, PT, PT, R5, ~R3, RZ, P0, !PT ;  /* 0x8000000305057210 */ /* 0x000fe200007fe4ff */
[----:B0-----:R-:W-:-:S05]  /*0560*/  IMAD.WIDE.U32 R2, R0, 0x8, R6 ;  /* 0x0000000800027825 */ /* 0x001fca00078e0006 */
[----:B------:R-:W-:Y:S01]  /*0570*/  STG.E.64 desc[UR4][R2.64], R4 ;  /* 0x0000000402007986 */ /* 0x000fe2000c101b04 */
[----:B------:R-:W-:Y:S05]  /*0580*/  EXIT ;  /* 0x000000000000794d */ /* 0x000fea0003800000 */
.L_x_6:
        /* <DEDUP_REMOVED lines=15> */
.L_x_8:


//--------------------- .nv.shared._Z16shared_to_globalPhS_jPmS_ --------------------------
	.section	.nv.shared._Z16shared_to_globalPhS_jPmS_,"aw",@nobits
	.sectionflags	@""
.nv.shared._Z16shared_to_globalPhS_jPmS_:
	.zero		17408


//--------------------- .nv.shared.reserved.0     --------------------------
	.section	.nv.shared.reserved.0,"aw",@nobits
	.weak		__nv_reservedSMEM_offset_0_alias
	.size		__nv_reservedSMEM_offset_0_alias, 0, 64
	.other		__nv_reservedSMEM_offset_0_alias,@"STO_CUDA_RESERVED_SHARED STV_DEFAULT"
__nv_reservedSMEM_offset_0_alias:
	.zero		0
	.zero		64


//--------------------- .nv.constant0._Z16shared_to_globalPhS_jPmS_ --------------------------
	.section	.nv.constant0._Z16shared_to_globalPhS_jPmS_,"a",@progbits
	.sectionflags	@""
	.align	4
.nv.constant0._Z16shared_to_globalPhS_jPmS_:
	.zero		936


//--------------------- .nv.constant0._Z16global_to_globalPhS_jPmS_ --------------------------
	.section	.nv.constant0._Z16global_to_globalPhS_jPmS_,"a",@progbits
	.sectionflags	@""
	.align	4
.nv.constant0._Z16global_to_globalPhS_jPmS_:
	.zero		936


//--------------------- SYMBOLS --------------------------

	.type		.nv.reservedSmem.offset0,@object
	.size		.nv.reservedSmem.offset0,0x4
	.type		.nv.reservedSmem.cap,@object
	.size		.nv.reservedSmem.cap,0x4
